//
// Generated by NVIDIA NVVM Compiler
//
// Compiler Build ID: CL-36424714
// Cuda compilation tools, release 13.0, V13.0.88
// Based on NVVM 20.0.0
//

.version 9.0
.target sm_100
.address_size 64

	// .globl	_Z6kernelPiS_i

.visible .entry _Z6kernelPiS_i(
	.param .u64 .ptr .align 1 _Z6kernelPiS_i_param_0,
	.param .u64 .ptr .align 1 _Z6kernelPiS_i_param_1,
	.param .u32 _Z6kernelPiS_i_param_2
)
{
	.local .align 4 .b8 	__local_depot0[4];
	.reg .b64 	%SP;
	.reg .b64 	%SPL;
	.reg .pred 	%p<2>;
	.reg .b32 	%r<98>;
	.reg .b64 	%rd<39>;

	mov.u64 	%SPL, __local_depot0;
	ld.param.u64 	%rd1, [_Z6kernelPiS_i_param_0];
	ld.param.u64 	%rd2, [_Z6kernelPiS_i_param_1];
	ld.param.u32 	%r1, [_Z6kernelPiS_i_param_2];
	mov.u32 	%r2, %tid.x;
	setp.ne.s32 	%p1, %r2, 0;
	@%p1 bra 	$L__BB0_2;
	cvta.to.global.u64 	%rd35, %rd2;
	mul.wide.s32 	%rd36, %r1, 335544320;
	add.s64 	%rd3, %rd1, %rd36;
	// begin inline asm
	{ ld.global.u32 %r3, [%rd3]; }
	// end inline asm
	add.u64 	%rd38, %SPL, 0;
	st.local.u32 	[%rd38], %r3;
	ld.local.u32 	%r35, [%rd38];
	add.s64 	%rd4, %rd3, 4;
	// begin inline asm
	{ ld.global.u32 %r4, [%rd4]; }
	// end inline asm
	st.local.u32 	[%rd38], %r4;
	ld.local.u32 	%r36, [%rd38];
	add.s32 	%r37, %r36, %r35;
	add.s64 	%rd5, %rd3, 8;
	// begin inline asm
	{ ld.global.u32 %r5, [%rd5]; }
	// end inline asm
	st.local.u32 	[%rd38], %r5;
	ld.local.u32 	%r38, [%rd38];
	add.s32 	%r39, %r38, %r37;
	add.s64 	%rd6, %rd3, 12;
	// begin inline asm
	{ ld.global.u32 %r6, [%rd6]; }
	// end inline asm
	st.local.u32 	[%rd38], %r6;
	ld.local.u32 	%r40, [%rd38];
	add.s32 	%r41, %r40, %r39;
	add.s64 	%rd7, %rd3, 16;
	// begin inline asm
	{ ld.global.u32 %r7, [%rd7]; }
	// end inline asm
	st.local.u32 	[%rd38], %r7;
	ld.local.u32 	%r42, [%rd38];
	add.s32 	%r43, %r42, %r41;
	add.s64 	%rd8, %rd3, 20;
	// begin inline asm
	{ ld.global.u32 %r8, [%rd8]; }
	// end inline asm
	st.local.u32 	[%rd38], %r8;
	ld.local.u32 	%r44, [%rd38];
	add.s32 	%r45, %r44, %r43;
	add.s64 	%rd9, %rd3, 24;
	// begin inline asm
	{ ld.global.u32 %r9, [%rd9]; }
	// end inline asm
	st.local.u32 	[%rd38], %r9;
	ld.local.u32 	%r46, [%rd38];
	add.s32 	%r47, %r46, %r45;
	add.s64 	%rd10, %rd3, 28;
	// begin inline asm
	{ ld.global.u32 %r10, [%rd10]; }
	// end inline asm
	st.local.u32 	[%rd38], %r10;
	ld.local.u32 	%r48, [%rd38];
	add.s32 	%r49, %r48, %r47;
	add.s64 	%rd11, %rd3, 32;
	// begin inline asm
	{ ld.global.u32 %r11, [%rd11]; }
	// end inline asm
	st.local.u32 	[%rd38], %r11;
	ld.local.u32 	%r50, [%rd38];
	add.s32 	%r51, %r50, %r49;
	add.s64 	%rd12, %rd3, 36;
	// begin inline asm
	{ ld.global.u32 %r12, [%rd12]; }
	// end inline asm
	st.local.u32 	[%rd38], %r12;
	ld.local.u32 	%r52, [%rd38];
	add.s32 	%r53, %r52, %r51;
	add.s64 	%rd13, %rd3, 40;
	// begin inline asm
	{ ld.global.u32 %r13, [%rd13]; }
	// end inline asm
	st.local.u32 	[%rd38], %r13;
	ld.local.u32 	%r54, [%rd38];
	add.s32 	%r55, %r54, %r53;
	add.s64 	%rd14, %rd3, 44;
	// begin inline asm
	{ ld.global.u32 %r14, [%rd14]; }
	// end inline asm
	st.local.u32 	[%rd38], %r14;
	ld.local.u32 	%r56, [%rd38];
	add.s32 	%r57, %r56, %r55;
	add.s64 	%rd15, %rd3, 48;
	// begin inline asm
	{ ld.global.u32 %r15, [%rd15]; }
	// end inline asm
	st.local.u32 	[%rd38], %r15;
	ld.local.u32 	%r58, [%rd38];
	add.s32 	%r59, %r58, %r57;
	add.s64 	%rd16, %rd3, 52;
	// begin inline asm
	{ ld.global.u32 %r16, [%rd16]; }
	// end inline asm
	st.local.u32 	[%rd38], %r16;
	ld.local.u32 	%r60, [%rd38];
	add.s32 	%r61, %r60, %r59;
	add.s64 	%rd17, %rd3, 56;
	// begin inline asm
	{ ld.global.u32 %r17, [%rd17]; }
	// end inline asm
	st.local.u32 	[%rd38], %r17;
	ld.local.u32 	%r62, [%rd38];
	add.s32 	%r63, %r62, %r61;
	add.s64 	%rd18, %rd3, 60;
	// begin inline asm
	{ ld.global.u32 %r18, [%rd18]; }
	// end inline asm
	st.local.u32 	[%rd38], %r18;
	ld.local.u32 	%r64, [%rd38];
	add.s32 	%r65, %r64, %r63;
	add.s64 	%rd19, %rd3, 64;
	// begin inline asm
	{ ld.global.u32 %r19, [%rd19]; }
	// end inline asm
	st.local.u32 	[%rd38], %r19;
	ld.local.u32 	%r66, [%rd38];
	add.s32 	%r67, %r66, %r65;
	add.s64 	%rd20, %rd3, 68;
	// begin inline asm
	{ ld.global.u32 %r20, [%rd20]; }
	// end inline asm
	st.local.u32 	[%rd38], %r20;
	ld.local.u32 	%r68, [%rd38];
	add.s32 	%r69, %r68, %r67;
	add.s64 	%rd21, %rd3, 72;
	// begin inline asm
	{ ld.global.u32 %r21, [%rd21]; }
	// end inline asm
	st.local.u32 	[%rd38], %r21;
	ld.local.u32 	%r70, [%rd38];
	add.s32 	%r71, %r70, %r69;
	add.s64 	%rd22, %rd3, 76;
	// begin inline asm
	{ ld.global.u32 %r22, [%rd22]; }
	// end inline asm
	st.local.u32 	[%rd38], %r22;
	ld.local.u32 	%r72, [%rd38];
	add.s32 	%r73, %r72, %r71;
	add.s64 	%rd23, %rd3, 80;
	// begin inline asm
	{ ld.global.u32 %r23, [%rd23]; }
	// end inline asm
	st.local.u32 	[%rd38], %r23;
	ld.local.u32 	%r74, [%rd38];
	add.s32 	%r75, %r74, %r73;
	add.s64 	%rd24, %rd3, 84;
	// begin inline asm
	{ ld.global.u32 %r24, [%rd24]; }
	// end inline asm
	st.local.u32 	[%rd38], %r24;
	ld.local.u32 	%r76, [%rd38];
	add.s32 	%r77, %r76, %r75;
	add.s64 	%rd25, %rd3, 88;
	// begin inline asm
	{ ld.global.u32 %r25, [%rd25]; }
	// end inline asm
	st.local.u32 	[%rd38], %r25;
	ld.local.u32 	%r78, [%rd38];
	add.s32 	%r79, %r78, %r77;
	add.s64 	%rd26, %rd3, 92;
	// begin inline asm
	{ ld.global.u32 %r26, [%rd26]; }
	// end inline asm
	st.local.u32 	[%rd38], %r26;
	ld.local.u32 	%r80, [%rd38];
	add.s32 	%r81, %r80, %r79;
	add.s64 	%rd27, %rd3, 96;
	// begin inline asm
	{ ld.global.u32 %r27, [%rd27]; }
	// end inline asm
	st.local.u32 	[%rd38], %r27;
	ld.local.u32 	%r82, [%rd38];
	add.s32 	%r83, %r82, %r81;
	add.s64 	%rd28, %rd3, 100;
	// begin inline asm
	{ ld.global.u32 %r28, [%rd28]; }
	// end inline asm
	st.local.u32 	[%rd38], %r28;
	ld.local.u32 	%r84, [%rd38];
	add.s32 	%r85, %r84, %r83;
	add.s64 	%rd29, %rd3, 104;
	// begin inline asm
	{ ld.global.u32 %r29, [%rd29]; }
	// end inline asm
	st.local.u32 	[%rd38], %r29;
	ld.local.u32 	%r86, [%rd38];
	add.s32 	%r87, %r86, %r85;
	add.s64 	%rd30, %rd3, 108;
	// begin inline asm
	{ ld.global.u32 %r30, [%rd30]; }
	// end inline asm
	st.local.u32 	[%rd38], %r30;
	ld.local.u32 	%r88, [%rd38];
	add.s32 	%r89, %r88, %r87;
	add.s64 	%rd31, %rd3, 112;
	// begin inline asm
	{ ld.global.u32 %r31, [%rd31]; }
	// end inline asm
	st.local.u32 	[%rd38], %r31;
	ld.local.u32 	%r90, [%rd38];
	add.s32 	%r91, %r90, %r89;
	add.s64 	%rd32, %rd3, 116;
	// begin inline asm
	{ ld.global.u32 %r32, [%rd32]; }
	// end inline asm
	st.local.u32 	[%rd38], %r32;
	ld.local.u32 	%r92, [%rd38];
	add.s32 	%r93, %r92, %r91;
	add.s64 	%rd33, %rd3, 120;
	// begin inline asm
	{ ld.global.u32 %r33, [%rd33]; }
	// end inline asm
	st.local.u32 	[%rd38], %r33;
	ld.local.u32 	%r94, [%rd38];
	add.s32 	%r95, %r94, %r93;
	add.s64 	%rd34, %rd3, 124;
	// begin inline asm
	{ ld.global.u32 %r34, [%rd34]; }
	// end inline asm
	st.local.u32 	[%rd38], %r34;
	ld.local.u32 	%r96, [%rd38];
	add.s32 	%r97, %r96, %r95;
	st.global.u32 	[%rd35], %r97;
$L__BB0_2:
	bar.sync 	0;
	ret;

}


// ===== COMPILED SASS (sm_100) =====

	.target	sm_100

	.elftype	@"ET_EXEC"


//--------------------- .note.nv.tkinfo           --------------------------
	.section	.note.nv.tkinfo,"",@"SHT_NOTE"
	.sectionflags	@"SHF_NOTE_NV_TKINFO"
	.tkinfo
        /*0018*/ 	.word	0x00000002
        /*0030*/ 	.string	""
        /*0030*/ 	.string	"ptxas"
        /*0030*/ 	.string	"Cuda compilation tools, release 13.0, V13.0.88"
        /*0030*/ 	.string	"Build cuda_13.0.r13.0/compiler.36424714_0"
        /*0030*/ 	.string	"-arch sm_100 -m 64 "



//--------------------- .note.nv.cuinfo           --------------------------
	.section	.note.nv.cuinfo,"",@"SHT_NOTE"
	.sectionflags	@"SHF_NOTE_NV_CUINFO"
        /*0018*/ 	.short	0x0002
        /*001a*/ 	.short	0x0064
        /*001c*/ 	.short	0x0082
	.zero		2


//--------------------- .nv.info                  --------------------------
	.section	.nv.info,"",@"SHT_CUDA_INFO"
	.align	4


	//----- nvinfo : EIATTR_REGCOUNT
	.align		4
        /*0000*/ 	.byte	0x04, 0x2f
        /*0002*/ 	.short	(.L_1 - .L_0)
	.align		4
.L_0:
        /*0004*/ 	.word	index@(_Z6kernelPiS_i)
        /*0008*/ 	.word	0x0000001e


	//----- nvinfo : EIATTR_FRAME_SIZE
	.align		4
.L_1:
        /*000c*/ 	.byte	0x04, 0x11
        /*000e*/ 	.short	(.L_3 - .L_2)
	.align		4
.L_2:
        /*0010*/ 	.word	index@(_Z6kernelPiS_i)
        /*0014*/ 	.word	0x00000000


	//----- nvinfo : EIATTR_MIN_STACK_SIZE
	.align		4
.L_3:
        /*0018*/ 	.byte	0x04, 0x12
        /*001a*/ 	.short	(.L_5 - .L_4)
	.align		4
.L_4:
        /*001c*/ 	.word	index@(_Z6kernelPiS_i)
        /*0020*/ 	.word	0x00000000
.L_5:


//--------------------- .nv.compat                --------------------------
	.section	.nv.compat,"",@"SHT_CUDA_COMPAT_INFO"
	.align	4
        /*0000*/ 	.byte	0x02, 0x09, 0x00, 0x00, 0x02, 0x02, 0x01, 0x00, 0x02, 0x05, 0x05, 0x00, 0x03, 0x07, 0x01, 0x01
        /*0010*/ 	.byte	0x02, 0x03, 0x00, 0x00, 0x02, 0x06, 0x01, 0x00, 0x04, 0x0b, 0x08, 0x00, 0x09, 0x00, 0x00, 0x00
        /*0020*/ 	.byte	0x00, 0x00, 0x00, 0x00


//--------------------- .nv.info._Z6kernelPiS_i   --------------------------
	.section	.nv.info._Z6kernelPiS_i,"",@"SHT_CUDA_INFO"
	.sectionflags	@""
	.align	4


	//----- nvinfo : EIATTR_CUDA_API_VERSION
	.align		4
        /*0000*/ 	.byte	0x04, 0x37
        /*0002*/ 	.short	(.L_7 - .L_6)
.L_6:
        /*0004*/ 	.word	0x00000082


	//----- nvinfo : EIATTR_KPARAM_INFO
	.align		4
.L_7:
        /*0008*/ 	.byte	0x04, 0x17
        /*000a*/ 	.short	(.L_9 - .L_8)
.L_8:
        /*000c*/ 	.word	0x00000000
        /*0010*/ 	.short	0x0002
        /*0012*/ 	.short	0x0010
        /*0014*/ 	.byte	0x00, 0xf0, 0x11, 0x00


	//----- nvinfo : EIATTR_KPARAM_INFO
	.align		4
.L_9:
        /*0018*/ 	.byte	0x04, 0x17
        /*001a*/ 	.short	(.L_11 - .L_10)
.L_10:
        /*001c*/ 	.word	0x00000000
        /*0020*/ 	.short	0x0001
        /*0022*/ 	.short	0x0008
        /*0024*/ 	.byte	0x00, 0xf5, 0x21, 0x00


	//----- nvinfo : EIATTR_KPARAM_INFO
	.align		4
.L_11:
        /*0028*/ 	.byte	0x04, 0x17
        /*002a*/ 	.short	(.L_13 - .L_12)
.L_12:
        /*002c*/ 	.word	0x00000000
        /*0030*/ 	.short	0x0000
        /*0032*/ 	.short	0x0000
        /*0034*/ 	.byte	0x00, 0xf5, 0x21, 0x00


	//----- nvinfo : EIATTR_SPARSE_MMA_MASK
	.align		4
.L_13:
        /*0038*/ 	.byte	0x03, 0x50
        /*003a*/ 	.short	0x0000


	//----- nvinfo : EIATTR_MAXREG_COUNT
	.align		4
        /*003c*/ 	.byte	0x03, 0x1b
        /*003e*/ 	.short	0x00ff


	//----- nvinfo : EIATTR_NUM_BARRIERS
	.align		4
        /*0040*/ 	.byte	0x02, 0x4c
        /*0042*/ 	.byte	0x01
	.zero		1


	//----- nvinfo : EIATTR_MERCURY_ISA_VERSION
	.align		4
        /*0044*/ 	.byte	0x03, 0x5f
        /*0046*/ 	.short	0x0101


	//----- nvinfo : EIATTR_VRC_CTA_INIT_COUNT
	.align		4
        /*0048*/ 	.byte	0x02, 0x4a
	.zero		1
	.zero		1


	//----- nvinfo : EIATTR_EXIT_INSTR_OFFSETS
	.align		4
        /*004c*/ 	.byte	0x04, 0x1c
        /*004e*/ 	.short	(.L_15 - .L_14)


	//   ....[0]....
.L_14:
        /*0050*/ 	.word	0x000003d0


	//----- nvinfo : EIATTR_CRS_STACK_SIZE
	.align		4
.L_15:
        /*0054*/ 	.byte	0x04, 0x1e
        /*0056*/ 	.short	(.L_17 - .L_16)
.L_16:
        /*0058*/ 	.word	0x00000000


	//----- nvinfo : EIATTR_CBANK_PARAM_SIZE
	.align		4
.L_17:
        /*005c*/ 	.byte	0x03, 0x19
        /*005e*/ 	.short	0x0014


	//----- nvinfo : EIATTR_PARAM_CBANK
	.align		4
        /*0060*/ 	.byte	0x04, 0x0a
        /*0062*/ 	.short	(.L_19 - .L_18)
	.align		4
.L_18:
        /*0064*/ 	.word	index@(.nv.constant0._Z6kernelPiS_i)
        /*0068*/ 	.short	0x0380
        /*006a*/ 	.short	0x0014


	//----- nvinfo : EIATTR_SW_WAR
	.align		4
.L_19:
        /*006c*/ 	.byte	0x04, 0x36
        /*006e*/ 	.short	(.L_21 - .L_20)
.L_20:
        /*0070*/ 	.word	0x00000008
.L_21:


//--------------------- .nv.callgraph             --------------------------
	.section	.nv.callgraph,"",@"SHT_CUDA_CALLGRAPH"
	.align	4
	.sectionentsize	8
	.align		4
        /*0000*/ 	.word	0x00000000
	.align		4
        /*0004*/ 	.word	0xffffffff
	.align		4
        /*0008*/ 	.word	0x00000000
	.align		4
        /*000c*/ 	.word	0xfffffffe
	.align		4
        /*0010*/ 	.word	0x00000000
	.align		4
        /*0014*/ 	.word	0xfffffffd
	.align		4
        /*0018*/ 	.word	0x00000000
	.align		4
        /*001c*/ 	.word	0xfffffffc


//--------------------- .text._Z6kernelPiS_i      --------------------------
	.section	.text._Z6kernelPiS_i,"ax",@progbits
	.align	128
        .global         _Z6kernelPiS_i
        .type           _Z6kernelPiS_i,@function
        .size           _Z6kernelPiS_i,(.L_x_3 - _Z6kernelPiS_i)
        .other          _Z6kernelPiS_i,@"STO_CUDA_ENTRY STV_DEFAULT"
_Z6kernelPiS_i:
.text._Z6kernelPiS_i:
[----:B------:R-:W-:Y:S01]  /*0000*/  LDC R1, c[0x0][0x37c] ;  /* 0x0000df00ff017b82 */ /* 0x000fe20000000800 */
[----:B------:R-:W0:Y:S01]  /*0010*/  S2R R0, SR_TID.X ;  /* 0x0000000000007919 */ /* 0x000e220000002100 */
[----:B------:R-:W-:Y:S01]  /*0020*/  BSSY.RECONVERGENT B0, `(.L_x_0) ;  /* 0x0000039000007945 */ /* 0x000fe20003800200 */
[----:B0-----:R-:W-:-:S13]  /*0030*/  ISETP.NE.AND P0, PT, R0, RZ, PT ;  /* 0x000000ff0000720c */ /* 0x001fda0003f05270 */
[----:B------:R-:W-:Y:S05]  /*0040*/  @P0 BRA `(.L_x_1) ;  /* 0x0000000000d80947 */ /* 0x000fea0003800000 */
[----:B------:R-:W0:Y:S01]  /*0050*/  LDC R5, c[0x0][0x390] ;  /* 0x0000e400ff057b82 */ /* 0x000e220000000800 */
[----:B------:R-:W1:Y:S07]  /*0060*/  LDCU.64 UR4, c[0x0][0x358] ;  /* 0x00006b00ff0477ac */ /* 0x000e6e0008000a00 */
[----:B------:R-:W0:Y:S02]  /*0070*/  LDC.64 R2, c[0x0][0x380] ;  /* 0x0000e000ff027b82 */ /* 0x000e240000000a00 */
[----:B0-----:R-:W-:-:S05]  /*0080*/  IMAD.WIDE R2, R5, 0x14000000, R2 ;  /* 0x1400000005027825 */ /* 0x001fca00078e0202 */
[----:B-1----:R-:W2:Y:S04]  /*0090*/  LDG.E R0, desc[UR4][R2.64] ;  /* 0x0000000402007981 */ /* 0x002ea8000c1e1900 */
[----:B------:R-:W2:Y:S04]  /*00a0*/  LDG.E R5, desc[UR4][R2.64+0x4] ;  /* 0x0000040402057981 */ /* 0x000ea8000c1e1900 */
[----:B------:R-:W2:Y:S04]  /*00b0*/  LDG.E R4, desc[UR4][R2.64+0x8] ;  /* 0x0000080402047981 */ /* 0x000ea8000c1e1900 */
[----:B------:R-:W3:Y:S04]  /*00c0*/  LDG.E R27, desc[UR4][R2.64+0xc] ;  /* 0x00000c04021b7981 */ /* 0x000ee8000c1e1900 */
[----:B------:R-:W3:Y:S04]  /*00d0*/  LDG.E R24, desc[UR4][R2.64+0x10] ;  /* 0x0000100402187981 */ /* 0x000ee8000c1e1900 */
[----:B------:R-:W4:Y:S04]  /*00e0*/  LDG.E R22, desc[UR4][R2.64+0x14] ;  /* 0x0000140402167981 */ /* 0x000f28000c1e1900 */
[----:B------:R-:W4:Y:S04]  /*00f0*/  LDG.E R25, desc[UR4][R2.64+0x18] ;  /* 0x0000180402197981 */ /* 0x000f28000c1e1900 */
[----:B------:R-:W5:Y:S04]  /*0100*/  LDG.E R23, desc[UR4][R2.64+0x1c] ;  /* 0x00001c0402177981 */ /* 0x000f68000c1e1900 */
        /* <DEDUP_REMOVED lines=15> */
[----:B------:R-:W5:Y:S01]  /*0200*/  LDG.E R7, desc[UR4][R2.64+0x5c] ;  /* 0x00005c0402077981 */ /* 0x000f62000c1e1900 */
[----:B--2---:R-:W-:-:S03]  /*0210*/  IADD3 R0, PT, PT, R4, R5, R0 ;  /* 0x0000000504007210 */ /* 0x004fc60007ffe000 */
[----:B------:R-:W2:Y:S04]  /*0220*/  LDG.E R4, desc[UR4][R2.64+0x60] ;  /* 0x0000600402047981 */ /* 0x000ea8000c1e1900 */
[----:B------:R-:W2:Y:S01]  /*0230*/  LDG.E R5, desc[UR4][R2.64+0x64] ;  /* 0x0000640402057981 */ /* 0x000ea2000c1e1900 */
[----:B---3--:R-:W-:-:S03]  /*0240*/  IADD3 R24, PT, PT, R24, R27, R0 ;  /* 0x0000001b18187210 */ /* 0x008fc60007ffe000 */
[----:B------:R-:W3:Y:S01]  /*0250*/  LDG.E R0, desc[UR4][R2.64+0x68] ;  /* 0x0000680402007981 */ /* 0x000ee2000c1e1900 */
[----:B----4-:R-:W-:-:S03]  /*0260*/  IADD3 R24, PT, PT, R25, R22, R24 ;  /* 0x0000001619187210 */ /* 0x010fc60007ffe018 */
[----:B------:R-:W4:Y:S04]  /*0270*/  LDG.E R22, desc[UR4][R2.64+0x6c] ;  /* 0x00006c0402167981 */ /* 0x000f28000c1e1900 */
[----:B------:R-:W4:Y:S01]  /*0280*/  LDG.E R25, desc[UR4][R2.64+0x70] ;  /* 0x0000700402197981 */ /* 0x000f22000c1e1900 */
[----:B-----5:R-:W-:-:S03]  /*0290*/  IADD3 R26, PT, PT, R20, R23, R24 ;  /* 0x00000017141a7210 */ /* 0x020fc60007ffe018 */
[----:B------:R-:W5:Y:S04]  /*02a0*/  LDG.E R23, desc[UR4][R2.64+0x74] ;  /* 0x0000740402177981 */ /* 0x000f68000c1e1900 */
[----:B------:R-:W5:Y:S04]  /*02b0*/  LDG.E R20, desc[UR4][R2.64+0x78] ;  /* 0x0000780402147981 */ /* 0x000f68000c1e1900 */
[----:B------:R-:W5:Y:S01]  /*02c0*/  LDG.E R24, desc[UR4][R2.64+0x7c] ;  /* 0x00007c0402187981 */ /* 0x000f62000c1e1900 */
[----:B------:R-:W-:-:S04]  /*02d0*/  IADD3 R6, PT, PT, R9, R6, R26 ;  /* 0x0000000609067210 */ /* 0x000fc80007ffe01a */
[----:B------:R-:W-:-:S04]  /*02e0*/  IADD3 R6, PT, PT, R11, R8, R6 ;  /* 0x000000080b067210 */ /* 0x000fc80007ffe006 */
[----:B------:R-:W-:-:S04]  /*02f0*/  IADD3 R6, PT, PT, R13, R10, R6 ;  /* 0x0000000a0d067210 */ /* 0x000fc80007ffe006 */
[----:B------:R-:W-:-:S04]  /*0300*/  IADD3 R6, PT, PT, R15, R12, R6 ;  /* 0x0000000c0f067210 */ /* 0x000fc80007ffe006 */
[----:B------:R-:W-:Y:S01]  /*0310*/  IADD3 R6, PT, PT, R17, R14, R6 ;  /* 0x0000000e11067210 */ /* 0x000fe20007ffe006 */
[----:B------:R-:W0:Y:S03]  /*0320*/  LDC.64 R8, c[0x0][0x388] ;  /* 0x0000e200ff087b82 */ /* 0x000e260000000a00 */
[----:B------:R-:W-:-:S04]  /*0330*/  IADD3 R6, PT, PT, R19, R16, R6 ;  /* 0x0000001013067210 */ /* 0x000fc80007ffe006 */
[----:B------:R-:W-:-:S04]  /*0340*/  IADD3 R6, PT, PT, R21, R18, R6 ;  /* 0x0000001215067210 */ /* 0x000fc80007ffe006 */
[----:B--2---:R-:W-:-:S04]  /*0350*/  IADD3 R4, PT, PT, R4, R7, R6 ;  /* 0x0000000704047210 */ /* 0x004fc80007ffe006 */
[----:B---3--:R-:W-:-:S04]  /*0360*/  IADD3 R0, PT, PT, R0, R5, R4 ;  /* 0x0000000500007210 */ /* 0x008fc80007ffe004 */
[----:B----4-:R-:W-:-:S04]  /*0370*/  IADD3 R0, PT, PT, R25, R22, R0 ;  /* 0x0000001619007210 */ /* 0x010fc80007ffe000 */
[----:B-----5:R-:W-:-:S05]  /*0380*/  IADD3 R23, PT, PT, R20, R23, R0 ;  /* 0x0000001714177210 */ /* 0x020fca0007ffe000 */
[----:B------:R-:W-:-:S05]  /*0390*/  IMAD.IADD R23, R23, 0x1, R24 ;  /* 0x0000000117177824 */ /* 0x000fca00078e0218 */
[----:B0-----:R0:W-:Y:S02]  /*03a0*/  STG.E desc[UR4][R8.64], R23 ;  /* 0x0000001708007986 */ /* 0x0011e4000c101904 */
.L_x_1:
[----:B------:R-:W-:Y:S05]  /*03b0*/  BSYNC.RECONVERGENT B0 ;  /* 0x0000000000007941 */ /* 0x000fea0003800200 */
.L_x_0:
[----:B------:R-:W-:Y:S06]  /*03c0*/  BAR.SYNC.DEFER_BLOCKING 0x0 ;  /* 0x0000000000007b1d */ /* 0x000fec0000010000 */
[----:B------:R-:W-:Y:S05]  /*03d0*/  EXIT ;  /* 0x000000000000794d */ /* 0x000fea0003800000 */
.L_x_2:
[----:B------:R-:W-:-:S00]  /*03e0*/  BRA `(.L_x_2) ;  /* 0xfffffffc00fc7947 */ /* 0x000fc0000383ffff */
[----:B------:R-:W-:-:S00]  /*03f0*/  NOP ;  /* 0x0000000000007918 */ /* 0x000fc00000000000 */
        /* <DEDUP_REMOVED lines=8> */
.L_x_3:


//--------------------- .nv.shared.reserved.0     --------------------------
	.section	.nv.shared.reserved.0,"aw",@nobits
	.weak		__nv_reservedSMEM_offset_0_alias
	.size		__nv_reservedSMEM_offset_0_alias, 0, 64
	.other		__nv_reservedSMEM_offset_0_alias,@"STO_CUDA_RESERVED_SHARED STV_DEFAULT"
__nv_reservedSMEM_offset_0_alias:
	.zero		0
	.zero		64


//--------------------- .nv.constant0._Z6kernelPiS_i --------------------------
	.section	.nv.constant0._Z6kernelPiS_i,"a",@progbits
	.sectionflags	@""
	.align	4
.nv.constant0._Z6kernelPiS_i:
	.zero		916


//--------------------- SYMBOLS --------------------------

	.type		.nv.reservedSmem.offset0,@object
	.size		.nv.reservedSmem.offset0,0x4
